	.headerflags	@"EF_CUDA_TEXMODE_UNIFIED EF_CUDA_64BIT_ADDRESS EF_CUDA_ACCELERATORS EF_CUDA_SM90 EF_CUDA_VIRTUAL_SM(EF_CUDA_SM90)"
	.elftype	@"ET_EXEC"


//--------------------- .nv.info                  --------------------------
	.section	.nv.info,"",@"SHT_CUDA_INFO"
	.align	4


	//----- nvinfo : EIATTR_REGCOUNT
	.align		4
        /*0000*/ 	.byte	0x04, 0x2f
        /*0002*/ 	.short	(.L_3 - .L_2)
	.align		4
.L_2:
        /*0004*/ 	.word	index@(triton_poi_fused__native_batch_norm_legit_no_training_hardtanh_7)
        /*0008*/ 	.word	0x00000010


	//----- nvinfo : EIATTR_MIN_STACK_SIZE
	.align		4
.L_3:
        /*000c*/ 	.byte	0x04, 0x12
        /*000e*/ 	.short	(.L_5 - .L_4)
	.align		4
.L_4:
        /*0010*/ 	.word	index@(triton_poi_fused__native_batch_norm_legit_no_training_hardtanh_7)
        /*0014*/ 	.word	0x00000000


	//----- nvinfo : EIATTR_FRAME_SIZE
	.align		4
.L_5:
        /*0018*/ 	.byte	0x04, 0x11
        /*001a*/ 	.short	(.L_7 - .L_6)
	.align		4
.L_6:
        /*001c*/ 	.word	index@(triton_poi_fused__native_batch_norm_legit_no_training_hardtanh_7)
        /*0020*/ 	.word	0x00000000


	//----- nvinfo : EIATTR_MIN_STACK_SIZE
	.align		4
.L_7:
        /*0024*/ 	.byte	0x04, 0x12
        /*0026*/ 	.short	(.L_9 - .L_8)
	.align		4
.L_8:
        /*0028*/ 	.word	index@(triton_poi_fused__native_batch_norm_legit_no_training_hardtanh_7)
        /*002c*/ 	.word	0x00000000
.L_9:


//--------------------- .nv.info.triton_poi_fused__native_batch_norm_legit_no_training_hardtanh_7 --------------------------
	.section	.nv.info.triton_poi_fused__native_batch_norm_legit_no_training_hardtanh_7,"",@"SHT_CUDA_INFO"
	.sectionflags	@""
	.align	4


	//----- nvinfo : EIATTR_CUDA_API_VERSION
	.align		4
        /*0000*/ 	.byte	0x04, 0x37
        /*0002*/ 	.short	(.L_11 - .L_10)
.L_10:
        /*0004*/ 	.word	0x0000007c


	//----- nvinfo : EIATTR_KPARAM_INFO
	.align		4
.L_11:
        /*0008*/ 	.byte	0x04, 0x17
        /*000a*/ 	.short	(.L_13 - .L_12)
.L_12:
        /*000c*/ 	.word	0x00000000
        /*0010*/ 	.short	0x0006
        /*0012*/ 	.short	0x0030
        /*0014*/ 	.byte	0x00, 0xf0, 0x11, 0x00


	//----- nvinfo : EIATTR_KPARAM_INFO
	.align		4
.L_13:
        /*0018*/ 	.byte	0x04, 0x17
        /*001a*/ 	.short	(.L_15 - .L_14)
.L_14:
        /*001c*/ 	.word	0x00000000
        /*0020*/ 	.short	0x0005
        /*0022*/ 	.short	0x0028
        /*0024*/ 	.byte	0x00, 0xf4, 0x21, 0x00


	//----- nvinfo : EIATTR_KPARAM_INFO
	.align		4
.L_15:
        /*0028*/ 	.byte	0x04, 0x17
        /*002a*/ 	.short	(.L_17 - .L_16)
.L_16:
        /*002c*/ 	.word	0x00000000
        /*0030*/ 	.short	0x0004
        /*0032*/ 	.short	0x0020
        /*0034*/ 	.byte	0x00, 0xf4, 0x21, 0x00


	//----- nvinfo : EIATTR_KPARAM_INFO
	.align		4
.L_17:
        /*0038*/ 	.byte	0x04, 0x17
        /*003a*/ 	.short	(.L_19 - .L_18)
.L_18:
        /*003c*/ 	.word	0x00000000
        /*0040*/ 	.short	0x0003
        /*0042*/ 	.short	0x0018
        /*0044*/ 	.byte	0x00, 0xf4, 0x21, 0x00


	//----- nvinfo : EIATTR_KPARAM_INFO
	.align		4
.L_19:
        /*0048*/ 	.byte	0x04, 0x17
        /*004a*/ 	.short	(.L_21 - .L_20)
.L_20:
        /*004c*/ 	.word	0x00000000
        /*0050*/ 	.short	0x0002
        /*0052*/ 	.short	0x0010
        /*0054*/ 	.byte	0x00, 0xf4, 0x21, 0x00


	//----- nvinfo : EIATTR_KPARAM_INFO
	.align		4
.L_21:
        /*0058*/ 	.byte	0x04, 0x17
        /*005a*/ 	.short	(.L_23 - .L_22)
.L_22:
        /*005c*/ 	.word	0x00000000
        /*0060*/ 	.short	0x0001
        /*0062*/ 	.short	0x0008
        /*0064*/ 	.byte	0x00, 0xf4, 0x21, 0x00


	//----- nvinfo : EIATTR_KPARAM_INFO
	.align		4
.L_23:
        /*0068*/ 	.byte	0x04, 0x17
        /*006a*/ 	.short	(.L_25 - .L_24)
.L_24:
        /*006c*/ 	.word	0x00000000
        /*0070*/ 	.short	0x0000
        /*0072*/ 	.short	0x0000
        /*0074*/ 	.byte	0x00, 0xf4, 0x21, 0x00


	//----- nvinfo : EIATTR_SPARSE_MMA_MASK
	.align		4
.L_25:
        /*0078*/ 	.byte	0x03, 0x50
        /*007a*/ 	.short	0x0000


	//----- nvinfo : EIATTR_MAXREG_COUNT
	.align		4
        /*007c*/ 	.byte	0x03, 0x1b
        /*007e*/ 	.short	0x00ff


	//----- nvinfo : EIATTR_EXIT_INSTR_OFFSETS
	.align		4
        /*0080*/ 	.byte	0x04, 0x1c
        /*0082*/ 	.short	(.L_27 - .L_26)


	//   ....[0]....
.L_26:
        /*0084*/ 	.word	0x00000420


	//----- nvinfo : EIATTR_REQNTID
	.align		4
.L_27:
        /*0088*/ 	.byte	0x04, 0x10
        /*008a*/ 	.short	(.L_29 - .L_28)
.L_28:
        /*008c*/ 	.word	0x00000100
        /*0090*/ 	.word	0x00000001
        /*0094*/ 	.word	0x00000001


	//----- nvinfo : EIATTR_CBANK_PARAM_SIZE
	.align		4
.L_29:
        /*0098*/ 	.byte	0x03, 0x19
        /*009a*/ 	.short	0x0034


	//----- nvinfo : EIATTR_PARAM_CBANK
	.align		4
        /*009c*/ 	.byte	0x04, 0x0a
        /*009e*/ 	.short	(.L_31 - .L_30)
	.align		4
.L_30:
        /*00a0*/ 	.word	index@(.nv.constant0.triton_poi_fused__native_batch_norm_legit_no_training_hardtanh_7)
        /*00a4*/ 	.short	0x0210
        /*00a6*/ 	.short	0x0034


	//----- nvinfo : EIATTR_SW_WAR
	.align		4
.L_31:
        /*00a8*/ 	.byte	0x04, 0x36
        /*00aa*/ 	.short	(.L_33 - .L_32)
.L_32:
        /*00ac*/ 	.word	0x00000008
.L_33:


//--------------------- .nv.callgraph             --------------------------
	.section	.nv.callgraph,"",@"SHT_CUDA_CALLGRAPH"
	.align	4
	.sectionentsize	8
	.align		4
        /*0000*/ 	.word	0x00000000
	.align		4
        /*0004*/ 	.word	0xffffffff
	.align		4
        /*0008*/ 	.word	0x00000000
	.align		4
        /*000c*/ 	.word	0xfffffffe
	.align		4
        /*0010*/ 	.word	0x00000000
	.align		4
        /*0014*/ 	.word	0xfffffffd
	.align		4
        /*0018*/ 	.word	0x00000000
	.align		4
        /*001c*/ 	.word	0xfffffffc


//--------------------- .nv.constant4             --------------------------
	.section	.nv.constant4,"a",@progbits
	.align	8
	.align		8
.nv.constant4:
        /*0000*/ 	.dword	_$_str
	.align		8
        /*0008*/ 	.dword	_$_str_$_2


//--------------------- .text.triton_poi_fused__native_batch_norm_legit_no_training_hardtanh_7 --------------------------
	.section	.text.triton_poi_fused__native_batch_norm_legit_no_training_hardtanh_7,"ax",@progbits
	.align	128
        .global         triton_poi_fused__native_batch_norm_legit_no_training_hardtanh_7
        .type           triton_poi_fused__native_batch_norm_legit_no_training_hardtanh_7,@function
        .size           triton_poi_fused__native_batch_norm_legit_no_training_hardtanh_7,(.L_x_1 - triton_poi_fused__native_batch_norm_legit_no_training_hardtanh_7)
        .other          triton_poi_fused__native_batch_norm_legit_no_training_hardtanh_7,@"STO_CUDA_ENTRY STV_DEFAULT"
triton_poi_fused__native_batch_norm_legit_no_training_hardtanh_7:
.text.triton_poi_fused__native_batch_norm_legit_no_training_hardtanh_7:
[----:B------:R-:W-:Y:S01]  /*0000*/  LDC R1, c[0x0][0x28] ;  /* 0x00000a00ff017b82 */ /* 0x000fe20000000800 */
[----:B------:R-:W1:Y:S07]  /*0010*/  S2R R0, SR_TID.X ;  /* 0x0000000000007919 */ /* 0x000e6e0000002100 */
[----:B------:R-:W2:Y:S01]  /*0020*/  LDC.64 R2, c[0x0][0x220] ;  /* 0x00008800ff027b82 */ /* 0x000ea20000000a00 */
[----:B------:R-:W-:Y:S01]  /*0030*/  ULDC.64 UR4, c[0x0][0x208] ;  /* 0x0000820000047ab9 */ /* 0x000fe20000000a00 */
[----:B------:R-:W3:Y:S06]  /*0040*/  S2R R5, SR_CTAID.X ;  /* 0x0000000000057919 */ /* 0x000eec0000002500 */
[----:B------:R-:W4:Y:S08]  /*0050*/  LDC.64 R6, c[0x0][0x218] ;  /* 0x00008600ff067b82 */ /* 0x000f300000000a00 */
[----:B------:R-:W5:Y:S08]  /*0060*/  LDC.64 R8, c[0x0][0x228] ;  /* 0x00008a00ff087b82 */ /* 0x000f700000000a00 */
[----:B------:R-:W5:Y:S01]  /*0070*/  LDC.64 R10, c[0x0][0x230] ;  /* 0x00008c00ff0a7b82 */ /* 0x000f620000000a00 */
[----:B-1----:R-:W-:-:S04]  /*0080*/  SHF.L.U32 R0, R0, 0x1, RZ ;  /* 0x0000000100007819 */ /* 0x002fc800000006ff */
[----:B------:R-:W-:-:S04]  /*0090*/  LOP3.LUT R0, R0, 0x1fe, RZ, 0xc0, !PT ;  /* 0x000001fe00007812 */ /* 0x000fc800078ec0ff */
[----:B---3--:R-:W-:-:S05]  /*00a0*/  LEA R0, R5, R0, 0x9 ;  /* 0x0000000005007211 */ /* 0x008fca00078e48ff */
[----:B------:R-:W-:-:S05]  /*00b0*/  IMAD.HI R4, R0, 0x38e38e39, RZ ;  /* 0x38e38e3900047827 */ /* 0x000fca00078e02ff */
[----:B------:R-:W-:-:S04]  /*00c0*/  SHF.R.U32.HI R5, RZ, 0x1f, R4 ;  /* 0x0000001fff057819 */ /* 0x000fc80000011604 */
[----:B------:R-:W-:-:S05]  /*00d0*/  LEA.HI.SX32 R5, R4, R5, 0x1b ;  /* 0x0000000504057211 */ /* 0x000fca00078fdaff */
[----:B------:R-:W-:Y:S02]  /*00e0*/  IMAD R13, R5, -0x90, R0 ;  /* 0xffffff70050d7824 */ /* 0x000fe400078e0200 */
[----:B------:R-:W1:Y:S02]  /*00f0*/  LDC.64 R4, c[0x0][0x210] ;  /* 0x00008400ff047b82 */ /* 0x000e640000000a00 */
[----:B--2---:R-:W-:-:S06]  /*0100*/  IMAD.WIDE R2, R13, 0x4, R2 ;  /* 0x000000040d027825 */ /* 0x004fcc00078e0202 */
[----:B------:R-:W2:Y:S01]  /*0110*/  LDG.E.EL.64 R2, desc[UR4][R2.64] ;  /* 0x0000000402027981 */ /* 0x000ea2000c2e1b00 */
[----:B----4-:R-:W-:-:S04]  /*0120*/  IMAD.WIDE R6, R13, 0x4, R6 ;  /* 0x000000040d067825 */ /* 0x010fc800078e0206 */
[C---:B-----5:R-:W-:Y:S02]  /*0130*/  IMAD.WIDE R8, R13.reuse, 0x4, R8 ;  /* 0x000000040d087825 */ /* 0x060fe400078e0208 */
[----:B------:R-:W3:Y:S02]  /*0140*/  LDG.E.EL.64 R6, desc[UR4][R6.64] ;  /* 0x0000000406067981 */ /* 0x000ee4000c2e1b00 */
[----:B0-----:R-:W-:Y:S02]  /*0150*/  IMAD.WIDE R10, R13, 0x4, R10 ;  /* 0x000000040d0a7825 */ /* 0x001fe400078e020a */
[----:B------:R-:W4:Y:S04]  /*0160*/  LDG.E.EL.64 R8, desc[UR4][R8.64] ;  /* 0x0000000408087981 */ /* 0x000f28000c2e1b00 */
[----:B------:R-:W4:Y:S01]  /*0170*/  LDG.E.EL.64 R10, desc[UR4][R10.64] ;  /* 0x000000040a0a7981 */ /* 0x000f22000c2e1b00 */
[----:B-1----:R-:W-:-:S06]  /*0180*/  IMAD.WIDE R4, R0, 0x4, R4 ;  /* 0x0000000400047825 */ /* 0x002fcc00078e0204 */
[----:B------:R-:W3:Y:S01]  /*0190*/  LDG.E.64 R4, desc[UR4][R4.64] ;  /* 0x0000000404047981 */ /* 0x000ee2000c1e1b00 */
[----:B--2---:R-:W-:Y:S01]  /*01a0*/  FADD R2, R2, 9.9999997473787516356e-06 ;  /* 0x3727c5ac02027421 */ /* 0x004fe20000000000 */
[----:B------:R-:W-:-:S03]  /*01b0*/  FADD R3, R3, 9.9999997473787516356e-06 ;  /* 0x3727c5ac03037421 */ /* 0x000fc60000000000 */
[----:B------:R-:W0:Y:S08]  /*01c0*/  MUFU.SQRT R12, R2 ;  /* 0x00000002000c7308 */ /* 0x000e300000002000 */
[----:B------:R-:W1:Y:S01]  /*01d0*/  MUFU.SQRT R13, R3 ;  /* 0x00000003000d7308 */ /* 0x000e620000002000 */
[C---:B0-----:R-:W-:Y:S02]  /*01e0*/  FSETP.GT.AND P0, PT, R12.reuse, 8.50705917302346158658e+37, PT ;  /* 0x7e8000000c00780b */ /* 0x041fe40003f04000 */
[----:B------:R-:W-:-:S02]  /*01f0*/  FSETP.GEU.AND P2, PT, R12, 1.175494350822287508e-38, PT ;  /* 0x008000000c00780b */ /* 0x000fc40003f4e000 */
[C---:B-1----:R-:W-:Y:S02]  /*0200*/  FSETP.GT.AND P1, PT, R13.reuse, 8.50705917302346158658e+37, PT ;  /* 0x7e8000000d00780b */ /* 0x042fe40003f24000 */
[----:B------:R-:W-:-:S07]  /*0210*/  FSETP.GEU.AND P3, PT, R13, 1.175494350822287508e-38, PT ;  /* 0x008000000d00780b */ /* 0x000fce0003f6e000 */
[----:B------:R-:W-:Y:S01]  /*0220*/  @P0 FMUL R12, R12, 0.25 ;  /* 0x3e8000000c0c0820 */ /* 0x000fe20000400000 */
[----:B------:R-:W-:-:S03]  /*0230*/  HFMA2.MMA R2, -RZ, RZ, 1.625, 0 ;  /* 0x3e800000ff027435 */ /* 0x000fc600000001ff */
[----:B------:R-:W-:Y:S01]  /*0240*/  @!P2 FMUL R12, R12, 16777216 ;  /* 0x4b8000000c0ca820 */ /* 0x000fe20000400000 */
[----:B------:R-:W-:-:S04]  /*0250*/  @P1 FMUL R13, R13, 0.25 ;  /* 0x3e8000000d0d1820 */ /* 0x000fc80000400000 */
[----:B------:R-:W-:Y:S01]  /*0260*/  @!P3 FMUL R13, R13, 16777216 ;  /* 0x4b8000000d0db820 */ /* 0x000fe20000400000 */
[----:B------:R-:W0:Y:S01]  /*0270*/  MUFU.RCP R12, R12 ;  /* 0x0000000c000c7308 */ /* 0x000e220000001000 */
[----:B------:R-:W-:-:S07]  /*0280*/  FSEL R3, R2, 1, P0 ;  /* 0x3f80000002037808 */ /* 0x000fce0000000000 */
[----:B------:R-:W1:Y:S01]  /*0290*/  MUFU.RCP R13, R13 ;  /* 0x0000000d000d7308 */ /* 0x000e620000001000 */
[----:B------:R-:W-:Y:S01]  /*02a0*/  FSEL R2, R2, 1, P1 ;  /* 0x3f80000002027808 */ /* 0x000fe20000800000 */
[----:B------:R-:W-:Y:S01]  /*02b0*/  @!P2 FMUL R3, R3, 16777216 ;  /* 0x4b8000000303a820 */ /* 0x000fe20000400000 */
[----:B---3--:R-:W-:-:S03]  /*02c0*/  FADD R4, R4, -R6 ;  /* 0x8000000604047221 */ /* 0x008fc60000000000 */
[----:B------:R-:W-:Y:S01]  /*02d0*/  @!P3 FMUL R2, R2, 16777216 ;  /* 0x4b8000000202b820 */ /* 0x000fe20000400000 */
[----:B0-----:R-:W-:Y:S01]  /*02e0*/  FMUL R3, R12, R3 ;  /* 0x000000030c037220 */ /* 0x001fe20000400000 */
[----:B------:R-:W-:-:S03]  /*02f0*/  FADD R5, R5, -R7 ;  /* 0x8000000705057221 */ /* 0x000fc60000000000 */
[----:B------:R-:W-:Y:S01]  /*0300*/  FMUL R7, R4, R3 ;  /* 0x0000000304077220 */ /* 0x000fe20000400000 */
[----:B-1----:R-:W-:-:S03]  /*0310*/  FMUL R2, R13, R2 ;  /* 0x000000020d027220 */ /* 0x002fc60000400000 */
[----:B----4-:R-:W-:Y:S01]  /*0320*/  FFMA R7, R8, R7, R10 ;  /* 0x0000000708077223 */ /* 0x010fe2000000000a */
[----:B------:R-:W-:Y:S02]  /*0330*/  FMUL R4, R5, R2 ;  /* 0x0000000205047220 */ /* 0x000fe40000400000 */
[----:B------:R-:W0:Y:S02]  /*0340*/  LDC.64 R2, c[0x0][0x238] ;  /* 0x00008e00ff027b82 */ /* 0x000e240000000a00 */
[----:B------:R-:W-:Y:S01]  /*0350*/  FFMA R4, R9, R4, R11 ;  /* 0x0000000409047223 */ /* 0x000fe2000000000b */
[----:B------:R-:W-:-:S04]  /*0360*/  FSETP.GTU.AND P0, PT, R7, RZ, PT ;  /* 0x000000ff0700720b */ /* 0x000fc80003f0c000 */
[C---:B------:R-:W-:Y:S02]  /*0370*/  FSETP.GTU.AND P1, PT, R4.reuse, RZ, PT ;  /* 0x000000ff0400720b */ /* 0x040fe40003f2c000 */
[----:B------:R-:W-:Y:S02]  /*0380*/  FSEL R6, R7, RZ, P0 ;  /* 0x000000ff07067208 */ /* 0x000fe40000000000 */
[----:B------:R-:W-:Y:S02]  /*0390*/  FSEL R7, R4, RZ, P1 ;  /* 0x000000ff04077208 */ /* 0x000fe40000800000 */
[C---:B------:R-:W-:Y:S02]  /*03a0*/  FSETP.GEU.AND P2, PT, R6.reuse, 6, PT ;  /* 0x40c000000600780b */ /* 0x040fe40003f4e000 */
[----:B------:R-:W-:Y:S02]  /*03b0*/  FSETP.GEU.AND P3, PT, R7, 6, PT ;  /* 0x40c000000700780b */ /* 0x000fe40003f6e000 */
[----:B------:R-:W-:-:S02]  /*03c0*/  FSETP.NAN.AND P0, PT, R6, R6, PT ;  /* 0x000000060600720b */ /* 0x000fc40003f08000 */
[----:B------:R-:W-:Y:S01]  /*03d0*/  FSETP.NAN.AND P1, PT, R7, R7, PT ;  /* 0x000000070700720b */ /* 0x000fe20003f28000 */
[----:B0-----:R-:W-:-:S06]  /*03e0*/  IMAD.WIDE R2, R0, 0x4, R2 ;  /* 0x0000000400027825 */ /* 0x001fcc00078e0202 */
[----:B------:R-:W-:Y:S02]  /*03f0*/  @P2 SEL R6, R6, 0x40c00000, P0 ;  /* 0x40c0000006062807 */ /* 0x000fe40000000000 */
[----:B------:R-:W-:-:S05]  /*0400*/  @P3 SEL R7, R7, 0x40c00000, P1 ;  /* 0x40c0000007073807 */ /* 0x000fca0000800000 */
[----:B------:R-:W-:Y:S01]  /*0410*/  STG.E.64 desc[UR4][R2.64], R6 ;  /* 0x0000000602007986 */ /* 0x000fe2000c101b04 */
[----:B------:R-:W-:Y:S05]  /*0420*/  EXIT ;  /* 0x000000000000794d */ /* 0x000fea0003800000 */
.L_x_0:
[----:B------:R-:W-:-:S00]  /*0430*/  BRA `(.L_x_0) ;  /* 0xfffffffc00fc7947 */ /* 0x000fc0000383ffff */
[----:B------:R-:W-:-:S00]  /*0440*/  NOP ;  /* 0x0000000000007918 */ /* 0x000fc00000000000 */
        /* <DEDUP_REMOVED lines=11> */
.L_x_1:


//--------------------- .nv.global.init           --------------------------
	.section	.nv.global.init,"aw",@progbits
.nv.global.init:
	.type		_$_str,@object
	.size		_$_str,(_$_str_$_2 - _$_str)
_$_str:
        /*0000*/ 	.byte	0x5f, 0x5f, 0x43, 0x55, 0x44, 0x41, 0x5f, 0x46, 0x54, 0x5a, 0x00
	.type		_$_str_$_2,@object
	.size		_$_str_$_2,(.L_1 - _$_str_$_2)
_$_str_$_2:
        /*000b*/ 	.byte	0x5f, 0x5f, 0x43, 0x55, 0x44, 0x41, 0x5f, 0x50, 0x52, 0x45, 0x43, 0x5f, 0x53, 0x51, 0x52, 0x54
        /*001b*/ 	.byte	0x00
.L_1:


//--------------------- .nv.constant0.triton_poi_fused__native_batch_norm_legit_no_training_hardtanh_7 --------------------------
	.section	.nv.constant0.triton_poi_fused__native_batch_norm_legit_no_training_hardtanh_7,"a",@progbits
	.sectionflags	@""
	.align	4
.nv.constant0.triton_poi_fused__native_batch_norm_legit_no_training_hardtanh_7:
	.zero		580
